//
// Generated by NVIDIA NVVM Compiler
//
// Compiler Build ID: CL-36424714
// Cuda compilation tools, release 13.0, V13.0.88
// Based on NVVM 20.0.0
//

.version 9.0
.target sm_100
.address_size 64

	// .globl	_Z9VectorAddPiS_S_j
.extern .func  (.param .b32 func_retval0) vprintf
(
	.param .b64 vprintf_param_0,
	.param .b64 vprintf_param_1
)
;
.global .align 1 .b8 $str[20] = {119, 111, 114, 107, 32, 112, 101, 114, 32, 116, 104, 114, 101, 97, 100, 32, 37, 100, 10};
.global .align 1 .b8 $str$1[47] = {66, 108, 111, 99, 107, 32, 91, 37, 100, 93, 32, 116, 104, 114, 101, 97, 100, 91, 37, 100, 93, 32, 99, 111, 109, 112, 117, 116, 105, 110, 103, 32, 102, 114, 111, 109, 32, 37, 100, 32, 116, 111, 32, 37, 100, 10};

.visible .entry _Z9VectorAddPiS_S_j(
	.param .u64 .ptr .align 1 _Z9VectorAddPiS_S_j_param_0,
	.param .u64 .ptr .align 1 _Z9VectorAddPiS_S_j_param_1,
	.param .u64 .ptr .align 1 _Z9VectorAddPiS_S_j_param_2,
	.param .u32 _Z9VectorAddPiS_S_j_param_3
)
{
	.local .align 16 .b8 	__local_depot0[16];
	.reg .b64 	%SP;
	.reg .b64 	%SPL;
	.reg .pred 	%p<2>;
	.reg .b32 	%r<27>;
	.reg .b64 	%rd<17>;

	mov.u64 	%SPL, __local_depot0;
	cvta.local.u64 	%SP, %SPL;
	ld.param.u64 	%rd1, [_Z9VectorAddPiS_S_j_param_0];
	ld.param.u64 	%rd2, [_Z9VectorAddPiS_S_j_param_1];
	ld.param.u64 	%rd3, [_Z9VectorAddPiS_S_j_param_2];
	add.u64 	%rd4, %SP, 0;
	add.u64 	%rd5, %SPL, 0;
	mov.b32 	%r2, 5;
	st.local.u32 	[%rd5], %r2;
	mov.u64 	%rd6, $str;
	cvta.global.u64 	%rd7, %rd6;
	{ // callseq 0, 0
	.param .b64 param0;
	st.param.b64 	[param0], %rd7;
	.param .b64 param1;
	st.param.b64 	[param1], %rd4;
	.param .b32 retval0;
	call.uni (retval0), 
	vprintf, 
	(
	param0, 
	param1
	);
	ld.param.b32 	%r3, [retval0];
	} // callseq 0
	mov.u32 	%r5, %ctaid.x;
	shl.b32 	%r6, %r5, 1;
	mov.u32 	%r7, %tid.x;
	add.s32 	%r8, %r6, %r7;
	mul.lo.s32 	%r1, %r8, 5;
	add.s32 	%r9, %r1, 4;
	st.local.v4.u32 	[%rd5], {%r5, %r7, %r1, %r9};
	mov.u64 	%rd8, $str$1;
	cvta.global.u64 	%rd9, %rd8;
	{ // callseq 1, 0
	.param .b64 param0;
	st.param.b64 	[param0], %rd9;
	.param .b64 param1;
	st.param.b64 	[param1], %rd4;
	.param .b32 retval0;
	call.uni (retval0), 
	vprintf, 
	(
	param0, 
	param1
	);
	ld.param.b32 	%r10, [retval0];
	} // callseq 1
	setp.gt.u32 	%p1, %r1, -6;
	@%p1 bra 	$L__BB0_2;
	cvta.to.global.u64 	%rd10, %rd1;
	cvta.to.global.u64 	%rd11, %rd2;
	cvta.to.global.u64 	%rd12, %rd3;
	mul.wide.s32 	%rd13, %r1, 4;
	add.s64 	%rd14, %rd10, %rd13;
	ld.global.u32 	%r12, [%rd14];
	add.s64 	%rd15, %rd11, %rd13;
	ld.global.u32 	%r13, [%rd15];
	add.s32 	%r14, %r13, %r12;
	add.s64 	%rd16, %rd12, %rd13;
	st.global.u32 	[%rd16], %r14;
	ld.global.u32 	%r15, [%rd14+4];
	ld.global.u32 	%r16, [%rd15+4];
	add.s32 	%r17, %r16, %r15;
	st.global.u32 	[%rd16+4], %r17;
	ld.global.u32 	%r18, [%rd14+8];
	ld.global.u32 	%r19, [%rd15+8];
	add.s32 	%r20, %r19, %r18;
	st.global.u32 	[%rd16+8], %r20;
	ld.global.u32 	%r21, [%rd14+12];
	ld.global.u32 	%r22, [%rd15+12];
	add.s32 	%r23, %r22, %r21;
	st.global.u32 	[%rd16+12], %r23;
	ld.global.u32 	%r24, [%rd14+16];
	ld.global.u32 	%r25, [%rd15+16];
	add.s32 	%r26, %r25, %r24;
	st.global.u32 	[%rd16+16], %r26;
$L__BB0_2:
	ret;

}


// ===== COMPILED SASS (sm_100) =====

	.target	sm_100

	.elftype	@"ET_EXEC"


//--------------------- .note.nv.tkinfo           --------------------------
	.section	.note.nv.tkinfo,"",@"SHT_NOTE"
	.sectionflags	@"SHF_NOTE_NV_TKINFO"
	.tkinfo
        /*0018*/ 	.word	0x00000002
        /*0030*/ 	.string	""
        /*0030*/ 	.string	"ptxas"
        /*0030*/ 	.string	"Cuda compilation tools, release 13.0, V13.0.88"
        /*0030*/ 	.string	"Build cuda_13.0.r13.0/compiler.36424714_0"
        /*0030*/ 	.string	"-arch sm_100 -m 64 "



//--------------------- .note.nv.cuinfo           --------------------------
	.section	.note.nv.cuinfo,"",@"SHT_NOTE"
	.sectionflags	@"SHF_NOTE_NV_CUINFO"
        /*0018*/ 	.short	0x0002
        /*001a*/ 	.short	0x0064
        /*001c*/ 	.short	0x0082
	.zero		2


//--------------------- .nv.info                  --------------------------
	.section	.nv.info,"",@"SHT_CUDA_INFO"
	.align	4


	//----- nvinfo : EIATTR_REGCOUNT
	.align		4
        /*0000*/ 	.byte	0x04, 0x2f
        /*0002*/ 	.short	(.L_3 - .L_2)
	.align		4
.L_2:
        /*0004*/ 	.word	index@(_Z9VectorAddPiS_S_j)
        /*0008*/ 	.word	0x0000001a


	//----- nvinfo : EIATTR_FRAME_SIZE
	.align		4
.L_3:
        /*000c*/ 	.byte	0x04, 0x11
        /*000e*/ 	.short	(.L_5 - .L_4)
	.align		4
.L_4:
        /*0010*/ 	.word	index@(_Z9VectorAddPiS_S_j)
        /*0014*/ 	.word	0x00000010


	//----- nvinfo : EIATTR_MIN_STACK_SIZE
	.align		4
.L_5:
        /*0018*/ 	.byte	0x04, 0x12
        /*001a*/ 	.short	(.L_7 - .L_6)
	.align		4
.L_6:
        /*001c*/ 	.word	index@(_Z9VectorAddPiS_S_j)
        /*0020*/ 	.word	0x00000010
.L_7:


//--------------------- .nv.compat                --------------------------
	.section	.nv.compat,"",@"SHT_CUDA_COMPAT_INFO"
	.align	4
        /*0000*/ 	.byte	0x02, 0x09, 0x00, 0x00, 0x02, 0x02, 0x01, 0x00, 0x02, 0x05, 0x05, 0x00, 0x03, 0x07, 0x01, 0x01
        /*0010*/ 	.byte	0x02, 0x03, 0x00, 0x00, 0x02, 0x06, 0x01, 0x00, 0x04, 0x0b, 0x08, 0x00, 0x09, 0x00, 0x00, 0x00
        /*0020*/ 	.byte	0x00, 0x00, 0x00, 0x00


//--------------------- .nv.info._Z9VectorAddPiS_S_j --------------------------
	.section	.nv.info._Z9VectorAddPiS_S_j,"",@"SHT_CUDA_INFO"
	.sectionflags	@""
	.align	4


	//----- nvinfo : EIATTR_CUDA_API_VERSION
	.align		4
        /*0000*/ 	.byte	0x04, 0x37
        /*0002*/ 	.short	(.L_9 - .L_8)
.L_8:
        /*0004*/ 	.word	0x00000082


	//----- nvinfo : EIATTR_KPARAM_INFO
	.align		4
.L_9:
        /*0008*/ 	.byte	0x04, 0x17
        /*000a*/ 	.short	(.L_11 - .L_10)
.L_10:
        /*000c*/ 	.word	0x00000000
        /*0010*/ 	.short	0x0003
        /*0012*/ 	.short	0x0018
        /*0014*/ 	.byte	0x00, 0xf0, 0x11, 0x00


	//----- nvinfo : EIATTR_KPARAM_INFO
	.align		4
.L_11:
        /*0018*/ 	.byte	0x04, 0x17
        /*001a*/ 	.short	(.L_13 - .L_12)
.L_12:
        /*001c*/ 	.word	0x00000000
        /*0020*/ 	.short	0x0002
        /*0022*/ 	.short	0x0010
        /*0024*/ 	.byte	0x00, 0xf5, 0x21, 0x00


	//----- nvinfo : EIATTR_KPARAM_INFO
	.align		4
.L_13:
        /*0028*/ 	.byte	0x04, 0x17
        /*002a*/ 	.short	(.L_15 - .L_14)
.L_14:
        /*002c*/ 	.word	0x00000000
        /*0030*/ 	.short	0x0001
        /*0032*/ 	.short	0x0008
        /*0034*/ 	.byte	0x00, 0xf5, 0x21, 0x00


	//----- nvinfo : EIATTR_KPARAM_INFO
	.align		4
.L_15:
        /*0038*/ 	.byte	0x04, 0x17
        /*003a*/ 	.short	(.L_17 - .L_16)
.L_16:
        /*003c*/ 	.word	0x00000000
        /*0040*/ 	.short	0x0000
        /*0042*/ 	.short	0x0000
        /*0044*/ 	.byte	0x00, 0xf5, 0x21, 0x00


	//----- nvinfo : EIATTR_SPARSE_MMA_MASK
	.align		4
.L_17:
        /*0048*/ 	.byte	0x03, 0x50
        /*004a*/ 	.short	0x0000


	//----- nvinfo : EIATTR_MAXREG_COUNT
	.align		4
        /*004c*/ 	.byte	0x03, 0x1b
        /*004e*/ 	.short	0x00ff


	//----- nvinfo : EIATTR_EXTERNS
	.align		4
        /*0050*/ 	.byte	0x04, 0x0f
        /*0052*/ 	.short	(.L_19 - .L_18)


	//   ....[0]....
	.align		4
.L_18:
        /*0054*/ 	.word	index@(vprintf)


	//----- nvinfo : EIATTR_MERCURY_ISA_VERSION
	.align		4
.L_19:
        /*0058*/ 	.byte	0x03, 0x5f
        /*005a*/ 	.short	0x0101


	//----- nvinfo : EIATTR_VRC_CTA_INIT_COUNT
	.align		4
        /*005c*/ 	.byte	0x02, 0x4a
	.zero		1
	.zero		1


	//----- nvinfo : EIATTR_SYSCALL_OFFSETS
	.align		4
        /*0060*/ 	.byte	0x04, 0x46
        /*0062*/ 	.short	(.L_21 - .L_20)


	//   ....[0]....
.L_20:
        /*0064*/ 	.word	0x00000100


	//   ....[1]....
        /*0068*/ 	.word	0x000001e0


	//----- nvinfo : EIATTR_EXIT_INSTR_OFFSETS
	.align		4
.L_21:
        /*006c*/ 	.byte	0x04, 0x1c
        /*006e*/ 	.short	(.L_23 - .L_22)


	//   ....[0]....
.L_22:
        /*0070*/ 	.word	0x00000200


	//   ....[1]....
        /*0074*/ 	.word	0x000003c0


	//----- nvinfo : EIATTR_CRS_STACK_SIZE
	.align		4
.L_23:
        /*0078*/ 	.byte	0x04, 0x1e
        /*007a*/ 	.short	(.L_25 - .L_24)
.L_24:
        /*007c*/ 	.word	0x00000000


	//----- nvinfo : EIATTR_CBANK_PARAM_SIZE
	.align		4
.L_25:
        /*0080*/ 	.byte	0x03, 0x19
        /*0082*/ 	.short	0x001c


	//----- nvinfo : EIATTR_PARAM_CBANK
	.align		4
        /*0084*/ 	.byte	0x04, 0x0a
        /*0086*/ 	.short	(.L_27 - .L_26)
	.align		4
.L_26:
        /*0088*/ 	.word	index@(.nv.constant0._Z9VectorAddPiS_S_j)
        /*008c*/ 	.short	0x0380
        /*008e*/ 	.short	0x001c


	//----- nvinfo : EIATTR_SW_WAR
	.align		4
.L_27:
        /*0090*/ 	.byte	0x04, 0x36
        /*0092*/ 	.short	(.L_29 - .L_28)
.L_28:
        /*0094*/ 	.word	0x00000008
.L_29:


//--------------------- .nv.callgraph             --------------------------
	.section	.nv.callgraph,"",@"SHT_CUDA_CALLGRAPH"
	.align	4
	.sectionentsize	8
	.align		4
        /*0000*/ 	.word	0x00000000
	.align		4
        /*0004*/ 	.word	0xffffffff
	.align		4
        /*0008*/ 	.word	index@(_Z9VectorAddPiS_S_j)
	.align		4
        /*000c*/ 	.word	index@(vprintf)
	.align		4
        /*0010*/ 	.word	0x00000000
	.align		4
        /*0014*/ 	.word	0xfffffffe
	.align		4
        /*0018*/ 	.word	0x00000000
	.align		4
        /*001c*/ 	.word	0xfffffffd
	.align		4
        /*0020*/ 	.word	0x00000000
	.align		4
        /*0024*/ 	.word	0xfffffffc


//--------------------- .nv.constant4             --------------------------
	.section	.nv.constant4,"a",@progbits
	.align	8
	.align		8
.nv.constant4:
        /*0000*/ 	.dword	vprintf
	.align		8
        /*0008*/ 	.dword	$str
	.align		8
        /*0010*/ 	.dword	$str$1


//--------------------- .text._Z9VectorAddPiS_S_j --------------------------
	.section	.text._Z9VectorAddPiS_S_j,"ax",@progbits
	.align	128
        .global         _Z9VectorAddPiS_S_j
        .type           _Z9VectorAddPiS_S_j,@function
        .size           _Z9VectorAddPiS_S_j,(.L_x_3 - _Z9VectorAddPiS_S_j)
        .other          _Z9VectorAddPiS_S_j,@"STO_CUDA_ENTRY STV_DEFAULT"
_Z9VectorAddPiS_S_j:
.text._Z9VectorAddPiS_S_j:
[----:B------:R-:W0:Y:S01]  /*0000*/  LDC R1, c[0x0][0x37c] ;  /* 0x0000df00ff017b82 */ /* 0x000e220000000800 */
[----:B------:R-:W1:Y:S01]  /*0010*/  LDCU UR4, c[0x0][0x2f8] ;  /* 0x00005f00ff0477ac */ /* 0x000e620008000800 */
[----:B0-----:R-:W-:Y:S01]  /*0020*/  VIADD R1, R1, 0xfffffff0 ;  /* 0xfffffff001017836 */ /* 0x001fe20000000000 */
[----:B------:R-:W-:Y:S01]  /*0030*/  MOV R23, 0x0 ;  /* 0x0000000000177802 */ /* 0x000fe20000000f00 */
[----:B------:R-:W-:Y:S01]  /*0040*/  IMAD.MOV.U32 R0, RZ, RZ, 0x5 ;  /* 0x00000005ff007424 */ /* 0x000fe200078e00ff */
[----:B------:R-:W0:Y:S03]  /*0050*/  LDCU UR5, c[0x0][0x2fc] ;  /* 0x00005f80ff0577ac */ /* 0x000e260008000800 */
[----:B------:R2:W3:Y:S01]  /*0060*/  LDC.64 R8, c[0x4][R23] ;  /* 0x0100000017087b82 */ /* 0x0004e20000000a00 */
[----:B------:R2:W-:Y:S01]  /*0070*/  STL [R1], R0 ;  /* 0x0000000001007387 */ /* 0x0005e20000100800 */
[----:B------:R-:W4:Y:S01]  /*0080*/  LDCU.64 UR6, c[0x4][0x8] ;  /* 0x01000100ff0677ac */ /* 0x000f220008000a00 */
[----:B-1----:R-:W-:-:S04]  /*0090*/  IADD3 R2, P0, PT, R1, UR4, RZ ;  /* 0x0000000401027c10 */ /* 0x002fc8000ff1e0ff */
[----:B0-----:R-:W-:Y:S01]  /*00a0*/  IADD3.X R22, PT, PT, RZ, UR5, RZ, P0, !PT ;  /* 0x00000005ff167c10 */ /* 0x001fe200087fe4ff */
[----:B------:R-:W-:-:S03]  /*00b0*/  IMAD.MOV.U32 R6, RZ, RZ, R2 ;  /* 0x000000ffff067224 */ /* 0x000fc600078e0002 */
[----:B------:R-:W-:Y:S01]  /*00c0*/  MOV R7, R22 ;  /* 0x0000001600077202 */ /* 0x000fe20000000f00 */
[----:B----4-:R-:W-:Y:S01]  /*00d0*/  IMAD.U32 R4, RZ, RZ, UR6 ;  /* 0x00000006ff047e24 */ /* 0x010fe2000f8e00ff */
[----:B--2---:R-:W-:-:S07]  /*00e0*/  MOV R5, UR7 ;  /* 0x0000000700057c02 */ /* 0x004fce0008000f00 */
[----:B------:R-:W-:-:S07]  /*00f0*/  LEPC R20, `(.L_x_0) ;  /* 0x000000001014794e */ /* 0x000fce0000000000 */
[----:B---3--:R-:W-:Y:S05]  /*0100*/  CALL.ABS.NOINC R8 ;  /* 0x0000000008007343 */ /* 0x008fea0003c00000 */
.L_x_0:
[----:B------:R-:W0:Y:S01]  /*0110*/  S2R R16, SR_CTAID.X ;  /* 0x0000000000107919 */ /* 0x000e220000002500 */
[----:B------:R1:W2:Y:S01]  /*0120*/  LDC.64 R8, c[0x4][R23] ;  /* 0x0100000017087b82 */ /* 0x0002a20000000a00 */
[----:B------:R-:W3:Y:S01]  /*0130*/  LDCU.64 UR4, c[0x4][0x10] ;  /* 0x01000200ff0477ac */ /* 0x000ee20008000a00 */
[----:B------:R-:W-:Y:S01]  /*0140*/  IMAD.MOV.U32 R6, RZ, RZ, R2 ;  /* 0x000000ffff067224 */ /* 0x000fe200078e0002 */
[----:B------:R-:W0:Y:S01]  /*0150*/  S2R R17, SR_TID.X ;  /* 0x0000000000117919 */ /* 0x000e220000002100 */
[----:B------:R-:W-:Y:S01]  /*0160*/  MOV R7, R22 ;  /* 0x0000001600077202 */ /* 0x000fe20000000f00 */
[----:B---3--:R-:W-:Y:S01]  /*0170*/  IMAD.U32 R4, RZ, RZ, UR4 ;  /* 0x00000004ff047e24 */ /* 0x008fe2000f8e00ff */
[----:B------:R-:W-:Y:S01]  /*0180*/  MOV R5, UR5 ;  /* 0x0000000500057c02 */ /* 0x000fe20008000f00 */
[----:B0-----:R-:W-:-:S04]  /*0190*/  IMAD R18, R16, 0x2, R17 ;  /* 0x0000000210127824 */ /* 0x001fc800078e0211 */
[----:B------:R-:W-:-:S05]  /*01a0*/  IMAD R18, R18, 0x5, RZ ;  /* 0x0000000512127824 */ /* 0x000fca00078e02ff */
[----:B------:R-:W-:-:S05]  /*01b0*/  IADD3 R19, PT, PT, R18, 0x4, RZ ;  /* 0x0000000412137810 */ /* 0x000fca0007ffe0ff */
[----:B--2---:R1:W-:Y:S02]  /*01c0*/  STL.128 [R1], R16 ;  /* 0x0000001001007387 */ /* 0x0043e40000100c00 */
[----:B------:R-:W-:-:S07]  /*01d0*/  LEPC R20, `(.L_x_1) ;  /* 0x000000001014794e */ /* 0x000fce0000000000 */
[----:B-1----:R-:W-:Y:S05]  /*01e0*/  CALL.ABS.NOINC R8 ;  /* 0x0000000008007343 */ /* 0x002fea0003c00000 */
.L_x_1:
[----:B------:R-:W-:-:S13]  /*01f0*/  ISETP.GT.U32.AND P0, PT, R18, -0x6, PT ;  /* 0xfffffffa1200780c */ /* 0x000fda0003f04070 */
[----:B------:R-:W-:Y:S05]  /*0200*/  @P0 EXIT ;  /* 0x000000000000094d */ /* 0x000fea0003800000 */
[----:B------:R-:W0:Y:S01]  /*0210*/  LDC.64 R2, c[0x0][0x380] ;  /* 0x0000e000ff027b82 */ /* 0x000e220000000a00 */
[----:B------:R-:W1:Y:S07]  /*0220*/  LDCU.64 UR4, c[0x0][0x358] ;  /* 0x00006b00ff0477ac */ /* 0x000e6e0008000a00 */
[----:B------:R-:W2:Y:S08]  /*0230*/  LDC.64 R4, c[0x0][0x388] ;  /* 0x0000e200ff047b82 */ /* 0x000eb00000000a00 */
[----:B------:R-:W3:Y:S01]  /*0240*/  LDC.64 R6, c[0x0][0x390] ;  /* 0x0000e400ff067b82 */ /* 0x000ee20000000a00 */
[----:B0-----:R-:W-:-:S05]  /*0250*/  IMAD.WIDE R2, R18, 0x4, R2 ;  /* 0x0000000412027825 */ /* 0x001fca00078e0202 */
[----:B-1----:R-:W4:Y:S01]  /*0260*/  LDG.E R0, desc[UR4][R2.64] ;  /* 0x0000000402007981 */ /* 0x002f22000c1e1900 */
[----:B--2---:R-:W-:-:S05]  /*0270*/  IMAD.WIDE R4, R18, 0x4, R4 ;  /* 0x0000000412047825 */ /* 0x004fca00078e0204 */
[----:B------:R-:W4:Y:S01]  /*0280*/  LDG.E R9, desc[UR4][R4.64] ;  /* 0x0000000404097981 */ /* 0x000f22000c1e1900 */
[----:B---3--:R-:W-:-:S04]  /*0290*/  IMAD.WIDE R18, R18, 0x4, R6 ;  /* 0x0000000412127825 */ /* 0x008fc800078e0206 */
[----:B----4-:R-:W-:-:S05]  /*02a0*/  IMAD.IADD R9, R0, 0x1, R9 ;  /* 0x0000000100097824 */ /* 0x010fca00078e0209 */
[----:B------:R0:W-:Y:S04]  /*02b0*/  STG.E desc[UR4][R18.64], R9 ;  /* 0x0000000912007986 */ /* 0x0001e8000c101904 */
[----:B------:R-:W2:Y:S04]  /*02c0*/  LDG.E R0, desc[UR4][R2.64+0x4] ;  /* 0x0000040402007981 */ /* 0x000ea8000c1e1900 */
[----:B------:R-:W2:Y:S02]  /*02d0*/  LDG.E R7, desc[UR4][R4.64+0x4] ;  /* 0x0000040404077981 */ /* 0x000ea4000c1e1900 */
[----:B--2---:R-:W-:-:S05]  /*02e0*/  IADD3 R7, PT, PT, R0, R7, RZ ;  /* 0x0000000700077210 */ /* 0x004fca0007ffe0ff */
[----:B------:R-:W-:Y:S04]  /*02f0*/  STG.E desc[UR4][R18.64+0x4], R7 ;  /* 0x0000040712007986 */ /* 0x000fe8000c101904 */
[----:B------:R-:W2:Y:S04]  /*0300*/  LDG.E R0, desc[UR4][R2.64+0x8] ;  /* 0x0000080402007981 */ /* 0x000ea8000c1e1900 */
[----:B------:R-:W2:Y:S02]  /*0310*/  LDG.E R11, desc[UR4][R4.64+0x8] ;  /* 0x00000804040b7981 */ /* 0x000ea4000c1e1900 */
[----:B--2---:R-:W-:-:S05]  /*0320*/  IMAD.IADD R11, R0, 0x1, R11 ;  /* 0x00000001000b7824 */ /* 0x004fca00078e020b */
[----:B------:R-:W-:Y:S04]  /*0330*/  STG.E desc[UR4][R18.64+0x8], R11 ;  /* 0x0000080b12007986 */ /* 0x000fe8000c101904 */
[----:B------:R-:W2:Y:S04]  /*0340*/  LDG.E R0, desc[UR4][R2.64+0xc] ;  /* 0x00000c0402007981 */ /* 0x000ea8000c1e1900 */
[----:B------:R-:W2:Y:S02]  /*0350*/  LDG.E R13, desc[UR4][R4.64+0xc] ;  /* 0x00000c04040d7981 */ /* 0x000ea4000c1e1900 */
[----:B--2---:R-:W-:-:S05]  /*0360*/  IADD3 R13, PT, PT, R0, R13, RZ ;  /* 0x0000000d000d7210 */ /* 0x004fca0007ffe0ff */
[----:B------:R-:W-:Y:S04]  /*0370*/  STG.E desc[UR4][R18.64+0xc], R13 ;  /* 0x00000c0d12007986 */ /* 0x000fe8000c101904 */
[----:B------:R-:W2:Y:S04]  /*0380*/  LDG.E R0, desc[UR4][R2.64+0x10] ;  /* 0x0000100402007981 */ /* 0x000ea8000c1e1900 */
[----:B0-----:R-:W2:Y:S02]  /*0390*/  LDG.E R9, desc[UR4][R4.64+0x10] ;  /* 0x0000100404097981 */ /* 0x001ea4000c1e1900 */
[----:B--2---:R-:W-:-:S05]  /*03a0*/  IADD3 R9, PT, PT, R0, R9, RZ ;  /* 0x0000000900097210 */ /* 0x004fca0007ffe0ff */
[----:B------:R-:W-:Y:S01]  /*03b0*/  STG.E desc[UR4][R18.64+0x10], R9 ;  /* 0x0000100912007986 */ /* 0x000fe2000c101904 */
[----:B------:R-:W-:Y:S05]  /*03c0*/  EXIT ;  /* 0x000000000000794d */ /* 0x000fea0003800000 */
.L_x_2:
[----:B------:R-:W-:-:S00]  /*03d0*/  BRA `(.L_x_2) ;  /* 0xfffffffc00fc7947 */ /* 0x000fc0000383ffff */
[----:B------:R-:W-:-:S00]  /*03e0*/  NOP ;  /* 0x0000000000007918 */ /* 0x000fc00000000000 */
        /* <DEDUP_REMOVED lines=9> */
.L_x_3:


//--------------------- .nv.global.init           --------------------------
	.section	.nv.global.init,"aw",@progbits
.nv.global.init:
	.type		$str,@object
	.size		$str,($str$1 - $str)
$str:
        /*0000*/ 	.byte	0x77, 0x6f, 0x72, 0x6b, 0x20, 0x70, 0x65, 0x72, 0x20, 0x74, 0x68, 0x72, 0x65, 0x61, 0x64, 0x20
        /*0010*/ 	.byte	0x25, 0x64, 0x0a, 0x00
	.type		$str$1,@object
	.size		$str$1,(.L_1 - $str$1)
$str$1:
        /*0014*/ 	.byte	0x42, 0x6c, 0x6f, 0x63, 0x6b, 0x20, 0x5b, 0x25, 0x64, 0x5d, 0x20, 0x74, 0x68, 0x72, 0x65, 0x61
        /*0024*/ 	.byte	0x64, 0x5b, 0x25, 0x64, 0x5d, 0x20, 0x63, 0x6f, 0x6d, 0x70, 0x75, 0x74, 0x69, 0x6e, 0x67, 0x20
        /*0034*/ 	.byte	0x66, 0x72, 0x6f, 0x6d, 0x20, 0x25, 0x64, 0x20, 0x74, 0x6f, 0x20, 0x25, 0x64, 0x0a, 0x00
.L_1:


//--------------------- .nv.shared.reserved.0     --------------------------
	.section	.nv.shared.reserved.0,"aw",@nobits
	.weak		__nv_reservedSMEM_offset_0_alias
	.size		__nv_reservedSMEM_offset_0_alias, 0, 64
	.other		__nv_reservedSMEM_offset_0_alias,@"STO_CUDA_RESERVED_SHARED STV_DEFAULT"
__nv_reservedSMEM_offset_0_alias:
	.zero		0
	.zero		64


//--------------------- .nv.constant0._Z9VectorAddPiS_S_j --------------------------
	.section	.nv.constant0._Z9VectorAddPiS_S_j,"a",@progbits
	.sectionflags	@""
	.align	4
.nv.constant0._Z9VectorAddPiS_S_j:
	.zero		924


//--------------------- SYMBOLS --------------------------

	.type		.nv.reservedSmem.offset0,@object
	.size		.nv.reservedSmem.offset0,0x4
	.type		vprintf,@function
